	.headerflags	@"EF_CUDA_TEXMODE_UNIFIED EF_CUDA_64BIT_ADDRESS EF_CUDA_ACCELERATORS EF_CUDA_SM90 EF_CUDA_VIRTUAL_SM(EF_CUDA_SM90)"
	.elftype	@"ET_EXEC"


//--------------------- .nv.info                  --------------------------
	.section	.nv.info,"",@"SHT_CUDA_INFO"
	.align	4


	//----- nvinfo : EIATTR_REGCOUNT
	.align		4
        /*0000*/ 	.byte	0x04, 0x2f
        /*0002*/ 	.short	(.L_1 - .L_0)
	.align		4
.L_0:
        /*0004*/ 	.word	index@(triton_poi_fused_convolution_relu_1)
        /*0008*/ 	.word	0x00000012


	//----- nvinfo : EIATTR_MIN_STACK_SIZE
	.align		4
.L_1:
        /*000c*/ 	.byte	0x04, 0x12
        /*000e*/ 	.short	(.L_3 - .L_2)
	.align		4
.L_2:
        /*0010*/ 	.word	index@(triton_poi_fused_convolution_relu_1)
        /*0014*/ 	.word	0x00000000


	//----- nvinfo : EIATTR_FRAME_SIZE
	.align		4
.L_3:
        /*0018*/ 	.byte	0x04, 0x11
        /*001a*/ 	.short	(.L_5 - .L_4)
	.align		4
.L_4:
        /*001c*/ 	.word	index@(triton_poi_fused_convolution_relu_1)
        /*0020*/ 	.word	0x00000000


	//----- nvinfo : EIATTR_MIN_STACK_SIZE
	.align		4
.L_5:
        /*0024*/ 	.byte	0x04, 0x12
        /*0026*/ 	.short	(.L_7 - .L_6)
	.align		4
.L_6:
        /*0028*/ 	.word	index@(triton_poi_fused_convolution_relu_1)
        /*002c*/ 	.word	0x00000000
.L_7:


//--------------------- .nv.info.triton_poi_fused_convolution_relu_1 --------------------------
	.section	.nv.info.triton_poi_fused_convolution_relu_1,"",@"SHT_CUDA_INFO"
	.sectionflags	@""
	.align	4


	//----- nvinfo : EIATTR_CUDA_API_VERSION
	.align		4
        /*0000*/ 	.byte	0x04, 0x37
        /*0002*/ 	.short	(.L_9 - .L_8)
.L_8:
        /*0004*/ 	.word	0x0000007c


	//----- nvinfo : EIATTR_KPARAM_INFO
	.align		4
.L_9:
        /*0008*/ 	.byte	0x04, 0x17
        /*000a*/ 	.short	(.L_11 - .L_10)
.L_10:
        /*000c*/ 	.word	0x00000000
        /*0010*/ 	.short	0x0002
        /*0012*/ 	.short	0x0010
        /*0014*/ 	.byte	0x00, 0xf0, 0x11, 0x00


	//----- nvinfo : EIATTR_KPARAM_INFO
	.align		4
.L_11:
        /*0018*/ 	.byte	0x04, 0x17
        /*001a*/ 	.short	(.L_13 - .L_12)
.L_12:
        /*001c*/ 	.word	0x00000000
        /*0020*/ 	.short	0x0001
        /*0022*/ 	.short	0x0008
        /*0024*/ 	.byte	0x00, 0xf4, 0x21, 0x00


	//----- nvinfo : EIATTR_KPARAM_INFO
	.align		4
.L_13:
        /*0028*/ 	.byte	0x04, 0x17
        /*002a*/ 	.short	(.L_15 - .L_14)
.L_14:
        /*002c*/ 	.word	0x00000000
        /*0030*/ 	.short	0x0000
        /*0032*/ 	.short	0x0000
        /*0034*/ 	.byte	0x00, 0xf4, 0x21, 0x00


	//----- nvinfo : EIATTR_SPARSE_MMA_MASK
	.align		4
.L_15:
        /*0038*/ 	.byte	0x03, 0x50
        /*003a*/ 	.short	0x0000


	//----- nvinfo : EIATTR_MAXREG_COUNT
	.align		4
        /*003c*/ 	.byte	0x03, 0x1b
        /*003e*/ 	.short	0x00ff


	//----- nvinfo : EIATTR_EXIT_INSTR_OFFSETS
	.align		4
        /*0040*/ 	.byte	0x04, 0x1c
        /*0042*/ 	.short	(.L_17 - .L_16)


	//   ....[0]....
.L_16:
        /*0044*/ 	.word	0x00000360


	//----- nvinfo : EIATTR_REQNTID
	.align		4
.L_17:
        /*0048*/ 	.byte	0x04, 0x10
        /*004a*/ 	.short	(.L_19 - .L_18)
.L_18:
        /*004c*/ 	.word	0x00000080
        /*0050*/ 	.word	0x00000001
        /*0054*/ 	.word	0x00000001


	//----- nvinfo : EIATTR_CBANK_PARAM_SIZE
	.align		4
.L_19:
        /*0058*/ 	.byte	0x03, 0x19
        /*005a*/ 	.short	0x0014


	//----- nvinfo : EIATTR_PARAM_CBANK
	.align		4
        /*005c*/ 	.byte	0x04, 0x0a
        /*005e*/ 	.short	(.L_21 - .L_20)
	.align		4
.L_20:
        /*0060*/ 	.word	index@(.nv.constant0.triton_poi_fused_convolution_relu_1)
        /*0064*/ 	.short	0x0210
        /*0066*/ 	.short	0x0014


	//----- nvinfo : EIATTR_SW_WAR
	.align		4
.L_21:
        /*0068*/ 	.byte	0x04, 0x36
        /*006a*/ 	.short	(.L_23 - .L_22)
.L_22:
        /*006c*/ 	.word	0x00000008
.L_23:


//--------------------- .nv.callgraph             --------------------------
	.section	.nv.callgraph,"",@"SHT_CUDA_CALLGRAPH"
	.align	4
	.sectionentsize	8
	.align		4
        /*0000*/ 	.word	0x00000000
	.align		4
        /*0004*/ 	.word	0xffffffff
	.align		4
        /*0008*/ 	.word	0x00000000
	.align		4
        /*000c*/ 	.word	0xfffffffe
	.align		4
        /*0010*/ 	.word	0x00000000
	.align		4
        /*0014*/ 	.word	0xfffffffd
	.align		4
        /*0018*/ 	.word	0x00000000
	.align		4
        /*001c*/ 	.word	0xfffffffc


//--------------------- .text.triton_poi_fused_convolution_relu_1 --------------------------
	.section	.text.triton_poi_fused_convolution_relu_1,"ax",@progbits
	.align	128
        .global         triton_poi_fused_convolution_relu_1
        .type           triton_poi_fused_convolution_relu_1,@function
        .size           triton_poi_fused_convolution_relu_1,(.L_x_1 - triton_poi_fused_convolution_relu_1)
        .other          triton_poi_fused_convolution_relu_1,@"STO_CUDA_ENTRY STV_DEFAULT"
triton_poi_fused_convolution_relu_1:
.text.triton_poi_fused_convolution_relu_1:
[----:B------:R-:W-:Y:S01]  /*0000*/  LDC R1, c[0x0][0x28] ;  /* 0x00000a00ff017b82 */ /* 0x000fe20000000800 */
[----:B------:R-:W1:Y:S07]  /*0010*/  S2R R0, SR_TID.X ;  /* 0x0000000000007919 */ /* 0x000e6e0000002100 */
[----:B------:R-:W2:Y:S01]  /*0020*/  LDC.64 R2, c[0x0][0x218] ;  /* 0x00008600ff027b82 */ /* 0x000ea20000000a00 */
[----:B------:R-:W-:Y:S01]  /*0030*/  ULDC.64 UR4, c[0x0][0x208] ;  /* 0x0000820000047ab9 */ /* 0x000fe20000000a00 */
[----:B------:R-:W3:Y:S06]  /*0040*/  S2R R5, SR_CTAID.X ;  /* 0x0000000000057919 */ /* 0x000eec0000002500 */
[----:B------:R-:W4:Y:S01]  /*0050*/  LDC.64 R8, c[0x0][0x210] ;  /* 0x00008400ff087b82 */ /* 0x000f220000000a00 */
[----:B-1----:R-:W-:Y:S01]  /*0060*/  IMAD.SHL.U32 R0, R0, 0x4, RZ ;  /* 0x0000000400007824 */ /* 0x002fe200078e00ff */
[----:B---3--:R-:W-:-:S04]  /*0070*/  SHF.R.S32.HI R4, RZ, 0x15, R5 ;  /* 0x00000015ff047819 */ /* 0x008fc80000011405 */
[----:B------:R-:W-:Y:S02]  /*0080*/  LOP3.LUT R0, R0, 0x1fc, RZ, 0xc0, !PT ;  /* 0x000001fc00007812 */ /* 0x000fe400078ec0ff */
[----:B------:R-:W-:-:S03]  /*0090*/  SGXT R4, R4, 0x1 ;  /* 0x000000010404781a */ /* 0x000fc60000000200 */
[----:B------:R-:W-:-:S04]  /*00a0*/  IMAD R5, R5, 0x400, R0 ;  /* 0x0000040005057824 */ /* 0x000fc800078e0200 */
[----:B----4-:R-:W-:Y:S01]  /*00b0*/  IMAD.WIDE R8, R5, 0x4, R8 ;  /* 0x0000000405087825 */ /* 0x010fe200078e0208 */
[----:B------:R-:W-:-:S04]  /*00c0*/  LEA.HI R4, R4, R5, RZ, 0xa ;  /* 0x0000000504047211 */ /* 0x000fc800078f50ff */
[----:B------:R-:W-:Y:S01]  /*00d0*/  SHF.R.S32.HI R0, RZ, 0xa, R4 ;  /* 0x0000000aff007819 */ /* 0x000fe20000011404 */
[----:B------:R-:W-:-:S03]  /*00e0*/  VIADD R4, R4, 0x200 ;  /* 0x0000020004047836 */ /* 0x000fc60000000000 */
[----:B------:R-:W-:Y:S02]  /*00f0*/  LEA.HI R6, R0, R0, RZ, 0x6 ;  /* 0x0000000000067211 */ /* 0x000fe400078f30ff */
[----:B------:R-:W-:Y:S02]  /*0100*/  SHF.R.S32.HI R4, RZ, 0xa, R4 ;  /* 0x0000000aff047819 */ /* 0x000fe40000011404 */
[----:B------:R-:W-:Y:S02]  /*0110*/  LOP3.LUT R7, R6, 0xffffffc0, RZ, 0xc0, !PT ;  /* 0xffffffc006077812 */ /* 0x000fe400078ec0ff */
[----:B------:R-:W-:-:S03]  /*0120*/  LEA.HI R6, R4, R4, RZ, 0x6 ;  /* 0x0000000404067211 */ /* 0x000fc600078f30ff */
[----:B------:R-:W-:Y:S01]  /*0130*/  IMAD.IADD R7, R0, 0x1, -R7 ;  /* 0x0000000100077824 */ /* 0x000fe200078e0a07 */
[----:B------:R-:W-:-:S03]  /*0140*/  LOP3.LUT R13, R6, 0xffffffc0, RZ, 0xc0, !PT ;  /* 0xffffffc0060d7812 */ /* 0x000fc600078ec0ff */
[----:B--2---:R-:W-:-:S04]  /*0150*/  IMAD.WIDE R10, R7, 0x4, R2 ;  /* 0x00000004070a7825 */ /* 0x004fc800078e0202 */
[----:B------:R-:W-:Y:S02]  /*0160*/  IMAD.IADD R13, R4, 0x1, -R13 ;  /* 0x00000001040d7824 */ /* 0x000fe400078e0a0d */
[----:B------:R-:W2:Y:S02]  /*0170*/  LDG.E.128 R4, desc[UR4][R8.64] ;  /* 0x0000000408047981 */ /* 0x000ea4000c1e1d00 */
[----:B------:R-:W-:Y:S02]  /*0180*/  IMAD.WIDE R2, R13, 0x4, R2 ;  /* 0x000000040d027825 */ /* 0x000fe400078e0202 */
[----:B------:R-:W2:Y:S04]  /*0190*/  LDG.E.EL R10, desc[UR4][R10.64] ;  /* 0x000000040a0a7981 */ /* 0x000ea8000c2e1900 */
[----:B------:R-:W3:Y:S04]  /*01a0*/  LDG.E.EL R2, desc[UR4][R2.64] ;  /* 0x0000000402027981 */ /* 0x000ee8000c2e1900 */
[----:B------:R-:W3:Y:S01]  /*01b0*/  LDG.E.128 R12, desc[UR4][R8.64+0x800] ;  /* 0x00080004080c7981 */ /* 0x000ee2000c1e1d00 */
[CC--:B--2---:R-:W-:Y:S01]  /*01c0*/  FSETP.GEU.AND P6, PT, R5.reuse, -R10.reuse, PT ;  /* 0x8000000a0500720b */ /* 0x0c4fe20003fce000 */
[--C-:B------:R-:W-:Y:S01]  /*01d0*/  FADD R5, R5, R10.reuse ;  /* 0x0000000a05057221 */ /* 0x100fe20000000000 */
[CC--:B------:R-:W-:Y:S01]  /*01e0*/  FSETP.GEU.AND P0, PT, R6.reuse, -R10.reuse, PT ;  /* 0x8000000a0600720b */ /* 0x0c0fe20003f0e000 */
[--C-:B------:R-:W-:Y:S01]  /*01f0*/  FADD R6, R6, R10.reuse ;  /* 0x0000000a06067221 */ /* 0x100fe20000000000 */
[C---:B------:R-:W-:Y:S01]  /*0200*/  FSETP.GEU.AND P1, PT, R7.reuse, -R10, PT ;  /* 0x8000000a0700720b */ /* 0x040fe20003f2e000 */
[----:B------:R-:W-:Y:S01]  /*0210*/  FADD R7, R7, R10 ;  /* 0x0000000a07077221 */ /* 0x000fe20000000000 */
[----:B------:R-:W-:-:S02]  /*0220*/  SEL R5, R5, RZ, P6 ;  /* 0x000000ff05057207 */ /* 0x000fc40003000000 */
[CC--:B---3--:R-:W-:Y:S01]  /*0230*/  FSETP.GEU.AND P3, PT, R13.reuse, -R2.reuse, PT ;  /* 0x800000020d00720b */ /* 0x0c8fe20003f6e000 */
[--C-:B------:R-:W-:Y:S01]  /*0240*/  FADD R13, R13, R2.reuse ;  /* 0x000000020d0d7221 */ /* 0x100fe20000000000 */
[CC--:B------:R-:W-:Y:S01]  /*0250*/  FSETP.GEU.AND P4, PT, R14.reuse, -R2.reuse, PT ;  /* 0x800000020e00720b */ /* 0x0c0fe20003f8e000 */
[--C-:B------:R-:W-:Y:S01]  /*0260*/  FADD R14, R14, R2.reuse ;  /* 0x000000020e0e7221 */ /* 0x100fe20000000000 */
[C---:B------:R-:W-:Y:S01]  /*0270*/  FSETP.GEU.AND P5, PT, R15.reuse, -R2, PT ;  /* 0x800000020f00720b */ /* 0x040fe20003fae000 */
[----:B------:R-:W-:Y:S01]  /*0280*/  FADD R15, R15, R2 ;  /* 0x000000020f0f7221 */ /* 0x000fe20000000000 */
[C---:B------:R-:W-:Y:S01]  /*0290*/  FSETP.GEU.AND P2, PT, R4.reuse, -R10, PT ;  /* 0x8000000a0400720b */ /* 0x040fe20003f4e000 */
[----:B------:R-:W-:Y:S01]  /*02a0*/  FADD R4, R4, R10 ;  /* 0x0000000a04047221 */ /* 0x000fe20000000000 */
[C---:B------:R-:W-:Y:S01]  /*02b0*/  FSETP.GEU.AND P6, PT, R12.reuse, -R2, PT ;  /* 0x800000020c00720b */ /* 0x040fe20003fce000 */
[----:B------:R-:W-:Y:S01]  /*02c0*/  FADD R2, R12, R2 ;  /* 0x000000020c027221 */ /* 0x000fe20000000000 */
[----:B------:R-:W-:-:S02]  /*02d0*/  SEL R6, R6, RZ, P0 ;  /* 0x000000ff06067207 */ /* 0x000fc40000000000 */
[----:B------:R-:W-:Y:S02]  /*02e0*/  SEL R7, R7, RZ, P1 ;  /* 0x000000ff07077207 */ /* 0x000fe40000800000 */
[----:B------:R-:W-:Y:S02]  /*02f0*/  SEL R4, R4, RZ, P2 ;  /* 0x000000ff04047207 */ /* 0x000fe40001000000 */
[----:B------:R-:W-:Y:S02]  /*0300*/  SEL R13, R13, RZ, P3 ;  /* 0x000000ff0d0d7207 */ /* 0x000fe40001800000 */
[----:B------:R-:W-:Y:S01]  /*0310*/  SEL R14, R14, RZ, P4 ;  /* 0x000000ff0e0e7207 */ /* 0x000fe20002000000 */
[----:B------:R-:W-:Y:S01]  /*0320*/  STG.E.128 desc[UR4][R8.64], R4 ;  /* 0x0000000408007986 */ /* 0x000fe2000c101d04 */
[----:B------:R-:W-:Y:S02]  /*0330*/  SEL R15, R15, RZ, P5 ;  /* 0x000000ff0f0f7207 */ /* 0x000fe40002800000 */
[----:B------:R-:W-:-:S05]  /*0340*/  SEL R12, R2, RZ, P6 ;  /* 0x000000ff020c7207 */ /* 0x000fca0003000000 */
[----:B------:R-:W-:Y:S01]  /*0350*/  STG.E.128 desc[UR4][R8.64+0x800], R12 ;  /* 0x0008000c08007986 */ /* 0x000fe2000c101d04 */
[----:B------:R-:W-:Y:S05]  /*0360*/  EXIT ;  /* 0x000000000000794d */ /* 0x000fea0003800000 */
.L_x_0:
[----:B------:R-:W-:-:S00]  /*0370*/  BRA `(.L_x_0) ;  /* 0xfffffffc00fc7947 */ /* 0x000fc0000383ffff */
[----:B------:R-:W-:-:S00]  /*0380*/  NOP ;  /* 0x0000000000007918 */ /* 0x000fc00000000000 */
[----:B------:R-:W-:-:S00]  /*0390*/  NOP ;  /* 0x0000000000007918 */ /* 0x000fc00000000000 */
[----:B------:R-:W-:-:S00]  /*03a0*/  NOP ;  /* 0x0000000000007918 */ /* 0x000fc00000000000 */
[----:B------:R-:W-:-:S00]  /*03b0*/  NOP ;  /* 0x0000000000007918 */ /* 0x000fc00000000000 */
[----:B------:R-:W-:-:S00]  /*03c0*/  NOP ;  /* 0x0000000000007918 */ /* 0x000fc00000000000 */
[----:B------:R-:W-:-:S00]  /*03d0*/  NOP ;  /* 0x0000000000007918 */ /* 0x000fc00000000000 */
[----:B------:R-:W-:-:S00]  /*03e0*/  NOP ;  /* 0x0000000000007918 */ /* 0x000fc00000000000 */
[----:B------:R-:W-:-:S00]  /*03f0*/  NOP ;  /* 0x0000000000007918 */ /* 0x000fc00000000000 */
.L_x_1:


//--------------------- .nv.constant0.triton_poi_fused_convolution_relu_1 --------------------------
	.section	.nv.constant0.triton_poi_fused_convolution_relu_1,"a",@progbits
	.sectionflags	@""
	.align	4
.nv.constant0.triton_poi_fused_convolution_relu_1:
	.zero		548
